	.headerflags	@"EF_CUDA_TEXMODE_UNIFIED EF_CUDA_64BIT_ADDRESS EF_CUDA_ACCELERATORS EF_CUDA_SM90 EF_CUDA_VIRTUAL_SM(EF_CUDA_SM90)"
	.elftype	@"ET_EXEC"


//--------------------- .nv.info                  --------------------------
	.section	.nv.info,"",@"SHT_CUDA_INFO"
	.align	4


	//----- nvinfo : EIATTR_REGCOUNT
	.align		4
        /*0000*/ 	.byte	0x04, 0x2f
        /*0002*/ 	.short	(.L_3 - .L_2)
	.align		4
.L_2:
        /*0004*/ 	.word	index@(triton_poi_fused__native_batch_norm_legit_no_training_convolution_relu_threshold_backward_29)
        /*0008*/ 	.word	0x00000014


	//----- nvinfo : EIATTR_MIN_STACK_SIZE
	.align		4
.L_3:
        /*000c*/ 	.byte	0x04, 0x12
        /*000e*/ 	.short	(.L_5 - .L_4)
	.align		4
.L_4:
        /*0010*/ 	.word	index@(triton_poi_fused__native_batch_norm_legit_no_training_convolution_relu_threshold_backward_29)
        /*0014*/ 	.word	0x00000000


	//----- nvinfo : EIATTR_FRAME_SIZE
	.align		4
.L_5:
        /*0018*/ 	.byte	0x04, 0x11
        /*001a*/ 	.short	(.L_7 - .L_6)
	.align		4
.L_6:
        /*001c*/ 	.word	index@(triton_poi_fused__native_batch_norm_legit_no_training_convolution_relu_threshold_backward_29)
        /*0020*/ 	.word	0x00000000


	//----- nvinfo : EIATTR_MIN_STACK_SIZE
	.align		4
.L_7:
        /*0024*/ 	.byte	0x04, 0x12
        /*0026*/ 	.short	(.L_9 - .L_8)
	.align		4
.L_8:
        /*0028*/ 	.word	index@(triton_poi_fused__native_batch_norm_legit_no_training_convolution_relu_threshold_backward_29)
        /*002c*/ 	.word	0x00000000
.L_9:


//--------------------- .nv.info.triton_poi_fused__native_batch_norm_legit_no_training_convolution_relu_threshold_backward_29 --------------------------
	.section	.nv.info.triton_poi_fused__native_batch_norm_legit_no_training_convolution_relu_threshold_backward_29,"",@"SHT_CUDA_INFO"
	.sectionflags	@""
	.align	4


	//----- nvinfo : EIATTR_CUDA_API_VERSION
	.align		4
        /*0000*/ 	.byte	0x04, 0x37
        /*0002*/ 	.short	(.L_11 - .L_10)
.L_10:
        /*0004*/ 	.word	0x0000007c


	//----- nvinfo : EIATTR_KPARAM_INFO
	.align		4
.L_11:
        /*0008*/ 	.byte	0x04, 0x17
        /*000a*/ 	.short	(.L_13 - .L_12)
.L_12:
        /*000c*/ 	.word	0x00000000
        /*0010*/ 	.short	0x0008
        /*0012*/ 	.short	0x0040
        /*0014*/ 	.byte	0x00, 0xf0, 0x11, 0x00


	//----- nvinfo : EIATTR_KPARAM_INFO
	.align		4
.L_13:
        /*0018*/ 	.byte	0x04, 0x17
        /*001a*/ 	.short	(.L_15 - .L_14)
.L_14:
        /*001c*/ 	.word	0x00000000
        /*0020*/ 	.short	0x0007
        /*0022*/ 	.short	0x0038
        /*0024*/ 	.byte	0x00, 0xf4, 0x21, 0x00


	//----- nvinfo : EIATTR_KPARAM_INFO
	.align		4
.L_15:
        /*0028*/ 	.byte	0x04, 0x17
        /*002a*/ 	.short	(.L_17 - .L_16)
.L_16:
        /*002c*/ 	.word	0x00000000
        /*0030*/ 	.short	0x0006
        /*0032*/ 	.short	0x0030
        /*0034*/ 	.byte	0x00, 0xf4, 0x21, 0x00


	//----- nvinfo : EIATTR_KPARAM_INFO
	.align		4
.L_17:
        /*0038*/ 	.byte	0x04, 0x17
        /*003a*/ 	.short	(.L_19 - .L_18)
.L_18:
        /*003c*/ 	.word	0x00000000
        /*0040*/ 	.short	0x0005
        /*0042*/ 	.short	0x0028
        /*0044*/ 	.byte	0x00, 0xf4, 0x21, 0x00


	//----- nvinfo : EIATTR_KPARAM_INFO
	.align		4
.L_19:
        /*0048*/ 	.byte	0x04, 0x17
        /*004a*/ 	.short	(.L_21 - .L_20)
.L_20:
        /*004c*/ 	.word	0x00000000
        /*0050*/ 	.short	0x0004
        /*0052*/ 	.short	0x0020
        /*0054*/ 	.byte	0x00, 0xf4, 0x21, 0x00


	//----- nvinfo : EIATTR_KPARAM_INFO
	.align		4
.L_21:
        /*0058*/ 	.byte	0x04, 0x17
        /*005a*/ 	.short	(.L_23 - .L_22)
.L_22:
        /*005c*/ 	.word	0x00000000
        /*0060*/ 	.short	0x0003
        /*0062*/ 	.short	0x0018
        /*0064*/ 	.byte	0x00, 0xf4, 0x21, 0x00


	//----- nvinfo : EIATTR_KPARAM_INFO
	.align		4
.L_23:
        /*0068*/ 	.byte	0x04, 0x17
        /*006a*/ 	.short	(.L_25 - .L_24)
.L_24:
        /*006c*/ 	.word	0x00000000
        /*0070*/ 	.short	0x0002
        /*0072*/ 	.short	0x0010
        /*0074*/ 	.byte	0x00, 0xf4, 0x21, 0x00


	//----- nvinfo : EIATTR_KPARAM_INFO
	.align		4
.L_25:
        /*0078*/ 	.byte	0x04, 0x17
        /*007a*/ 	.short	(.L_27 - .L_26)
.L_26:
        /*007c*/ 	.word	0x00000000
        /*0080*/ 	.short	0x0001
        /*0082*/ 	.short	0x0008
        /*0084*/ 	.byte	0x00, 0xf4, 0x21, 0x00


	//----- nvinfo : EIATTR_KPARAM_INFO
	.align		4
.L_27:
        /*0088*/ 	.byte	0x04, 0x17
        /*008a*/ 	.short	(.L_29 - .L_28)
.L_28:
        /*008c*/ 	.word	0x00000000
        /*0090*/ 	.short	0x0000
        /*0092*/ 	.short	0x0000
        /*0094*/ 	.byte	0x00, 0xf4, 0x21, 0x00


	//----- nvinfo : EIATTR_SPARSE_MMA_MASK
	.align		4
.L_29:
        /*0098*/ 	.byte	0x03, 0x50
        /*009a*/ 	.short	0x0000


	//----- nvinfo : EIATTR_MAXREG_COUNT
	.align		4
        /*009c*/ 	.byte	0x03, 0x1b
        /*009e*/ 	.short	0x00ff


	//----- nvinfo : EIATTR_EXIT_INSTR_OFFSETS
	.align		4
        /*00a0*/ 	.byte	0x04, 0x1c
        /*00a2*/ 	.short	(.L_31 - .L_30)


	//   ....[0]....
.L_30:
        /*00a4*/ 	.word	0x00000450


	//----- nvinfo : EIATTR_REQNTID
	.align		4
.L_31:
        /*00a8*/ 	.byte	0x04, 0x10
        /*00aa*/ 	.short	(.L_33 - .L_32)
.L_32:
        /*00ac*/ 	.word	0x00000100
        /*00b0*/ 	.word	0x00000001
        /*00b4*/ 	.word	0x00000001


	//----- nvinfo : EIATTR_CBANK_PARAM_SIZE
	.align		4
.L_33:
        /*00b8*/ 	.byte	0x03, 0x19
        /*00ba*/ 	.short	0x0044


	//----- nvinfo : EIATTR_PARAM_CBANK
	.align		4
        /*00bc*/ 	.byte	0x04, 0x0a
        /*00be*/ 	.short	(.L_35 - .L_34)
	.align		4
.L_34:
        /*00c0*/ 	.word	index@(.nv.constant0.triton_poi_fused__native_batch_norm_legit_no_training_convolution_relu_threshold_backward_29)
        /*00c4*/ 	.short	0x0210
        /*00c6*/ 	.short	0x0044


	//----- nvinfo : EIATTR_SW_WAR
	.align		4
.L_35:
        /*00c8*/ 	.byte	0x04, 0x36
        /*00ca*/ 	.short	(.L_37 - .L_36)
.L_36:
        /*00cc*/ 	.word	0x00000008
.L_37:


//--------------------- .nv.callgraph             --------------------------
	.section	.nv.callgraph,"",@"SHT_CUDA_CALLGRAPH"
	.align	4
	.sectionentsize	8
	.align		4
        /*0000*/ 	.word	0x00000000
	.align		4
        /*0004*/ 	.word	0xffffffff
	.align		4
        /*0008*/ 	.word	0x00000000
	.align		4
        /*000c*/ 	.word	0xfffffffe
	.align		4
        /*0010*/ 	.word	0x00000000
	.align		4
        /*0014*/ 	.word	0xfffffffd
	.align		4
        /*0018*/ 	.word	0x00000000
	.align		4
        /*001c*/ 	.word	0xfffffffc


//--------------------- .nv.constant4             --------------------------
	.section	.nv.constant4,"a",@progbits
	.align	8
	.align		8
.nv.constant4:
        /*0000*/ 	.dword	_$_str
	.align		8
        /*0008*/ 	.dword	_$_str_$_2


//--------------------- .text.triton_poi_fused__native_batch_norm_legit_no_training_convolution_relu_threshold_backward_29 --------------------------
	.section	.text.triton_poi_fused__native_batch_norm_legit_no_training_convolution_relu_threshold_backward_29,"ax",@progbits
	.align	128
        .global         triton_poi_fused__native_batch_norm_legit_no_training_convolution_relu_threshold_backward_29
        .type           triton_poi_fused__native_batch_norm_legit_no_training_convolution_relu_threshold_backward_29,@function
        .size           triton_poi_fused__native_batch_norm_legit_no_training_convolution_relu_threshold_backward_29,(.L_x_1 - triton_poi_fused__native_batch_norm_legit_no_training_convolution_relu_threshold_backward_29)
        .other          triton_poi_fused__native_batch_norm_legit_no_training_convolution_relu_threshold_backward_29,@"STO_CUDA_ENTRY STV_DEFAULT"
triton_poi_fused__native_batch_norm_legit_no_training_convolution_relu_threshold_backward_29:
.text.triton_poi_fused__native_batch_norm_legit_no_training_convolution_relu_threshold_backward_29:
[----:B------:R-:W-:Y:S01]  /*0000*/  LDC R1, c[0x0][0x28] ;  /* 0x00000a00ff017b82 */ /* 0x000fe20000000800 */
[----:B------:R-:W1:Y:S07]  /*0010*/  S2R R0, SR_TID.X ;  /* 0x0000000000007919 */ /* 0x000e6e0000002100 */
[----:B------:R-:W2:Y:S01]  /*0020*/  LDC.64 R12, c[0x0][0x228] ;  /* 0x00008a00ff0c7b82 */ /* 0x000ea20000000a00 */
[----:B------:R-:W-:Y:S01]  /*0030*/  ULDC.64 UR4, c[0x0][0x208] ;  /* 0x0000820000047ab9 */ /* 0x000fe20000000a00 */
[----:B------:R-:W-:Y:S01]  /*0040*/  ULDC.64 UR6, c[0x0][0x248] ;  /* 0x0000920000067ab9 */ /* 0x000fe20000000a00 */
[----:B------:R-:W3:Y:S05]  /*0050*/  S2R R5, SR_CTAID.X ;  /* 0x0000000000057919 */ /* 0x000eea0000002500 */
[----:B------:R-:W4:Y:S08]  /*0060*/  LDC.64 R8, c[0x0][0x218] ;  /* 0x00008600ff087b82 */ /* 0x000f300000000a00 */
[----:B------:R-:W5:Y:S08]  /*0070*/  LDC.64 R10, c[0x0][0x220] ;  /* 0x00008800ff0a7b82 */ /* 0x000f700000000a00 */
[----:B------:R-:W4:Y:S01]  /*0080*/  LDC.64 R14, c[0x0][0x230] ;  /* 0x00008c00ff0e7b82 */ /* 0x000f220000000a00 */
[----:B-1----:R-:W-:Y:S01]  /*0090*/  IMAD.SHL.U32 R0, R0, 0x2, RZ ;  /* 0x0000000200007824 */ /* 0x002fe200078e00ff */
[----:B---3--:R-:W-:-:S04]  /*00a0*/  SHF.R.S32.HI R3, RZ, 0x16, R5 ;  /* 0x00000016ff037819 */ /* 0x008fc80000011405 */
[----:B------:R-:W-:Y:S02]  /*00b0*/  LOP3.LUT R0, R0, 0x1fe, RZ, 0xc0, !PT ;  /* 0x000001fe00007812 */ /* 0x000fe400078ec0ff */
[----:B------:R-:W-:Y:S02]  /*00c0*/  SGXT R3, R3, 0x1 ;  /* 0x000000010303781a */ /* 0x000fe40000000200 */
[----:B------:R-:W-:Y:S02]  /*00d0*/  LEA R0, R5, R0, 0x9 ;  /* 0x0000000005007211 */ /* 0x000fe400078e48ff */
[----:B------:R-:W1:Y:S02]  /*00e0*/  LDC.64 R4, c[0x0][0x238] ;  /* 0x00008e00ff047b82 */ /* 0x000e640000000a00 */
[----:B------:R-:W-:-:S04]  /*00f0*/  LEA.HI R3, R3, R0, RZ, 0x6 ;  /* 0x0000000003037211 */ /* 0x000fc800078f30ff */
[--C-:B------:R-:W-:Y:S02]  /*0100*/  SHF.R.S32.HI R2, RZ, 0x6, R3.reuse ;  /* 0x00000006ff027819 */ /* 0x100fe40000011403 */
[----:B------:R-:W-:-:S04]  /*0110*/  SHF.R.S32.HI R3, RZ, 0x1f, R3 ;  /* 0x0000001fff037819 */ /* 0x000fc80000011403 */
[----:B------:R-:W-:-:S04]  /*0120*/  LEA.HI R3, R3, R2, RZ, 0x9 ;  /* 0x0000000203037211 */ /* 0x000fc800078f48ff */
[----:B------:R-:W-:-:S05]  /*0130*/  LOP3.LUT R3, R3, 0xfffffe00, RZ, 0xc0, !PT ;  /* 0xfffffe0003037812 */ /* 0x000fca00078ec0ff */
[----:B------:R-:W-:Y:S02]  /*0140*/  IMAD.IADD R17, R2, 0x1, -R3 ;  /* 0x0000000102117824 */ /* 0x000fe400078e0a03 */
[----:B------:R-:W3:Y:S02]  /*0150*/  LDC.64 R2, c[0x0][0x210] ;  /* 0x00008400ff027b82 */ /* 0x000ee40000000a00 */
[----:B--2---:R-:W-:-:S05]  /*0160*/  IMAD.WIDE R12, R17, 0x4, R12 ;  /* 0x00000004110c7825 */ /* 0x004fca00078e020c */
[----:B------:R2:W2:Y:S01]  /*0170*/  LDG.E.EL R16, desc[UR4][R12.64] ;  /* 0x000000040c107981 */ /* 0x0004a2000c2e1900 */
[----:B----4-:R-:W-:-:S04]  /*0180*/  IMAD.WIDE R8, R17, 0x4, R8 ;  /* 0x0000000411087825 */ /* 0x010fc800078e0208 */
[----:B-----5:R-:W-:Y:S02]  /*0190*/  IMAD.WIDE R10, R17, 0x4, R10 ;  /* 0x00000004110a7825 */ /* 0x020fe400078e020a */
[----:B------:R4:W5:Y:S04]  /*01a0*/  LDG.E.EL R8, desc[UR4][R8.64] ;  /* 0x0000000408087981 */ /* 0x000968000c2e1900 */
[----:B------:R-:W5:Y:S01]  /*01b0*/  LDG.E.EL R10, desc[UR4][R10.64] ;  /* 0x000000040a0a7981 */ /* 0x000f62000c2e1900 */
[----:B---3--:R-:W-:-:S05]  /*01c0*/  IMAD.WIDE R2, R0, 0x4, R2 ;  /* 0x0000000400027825 */ /* 0x008fca00078e0202 */
[----:B------:R-:W5:Y:S01]  /*01d0*/  LDG.E.64 R6, desc[UR4][R2.64] ;  /* 0x0000000402067981 */ /* 0x000f62000c1e1b00 */
[----:B0-2---:R-:W-:-:S04]  /*01e0*/  IMAD.WIDE R12, R17, 0x4, R14 ;  /* 0x00000004110c7825 */ /* 0x005fc800078e020e */
[----:B-1----:R-:W-:Y:S02]  /*01f0*/  IMAD.WIDE R4, R17, 0x4, R4 ;  /* 0x0000000411047825 */ /* 0x002fe400078e0204 */
[----:B------:R-:W2:Y:S04]  /*0200*/  LDG.E.EL R12, desc[UR4][R12.64] ;  /* 0x000000040c0c7981 */ /* 0x000ea8000c2e1900 */
[----:B------:R0:W2:Y:S01]  /*0210*/  LDG.E.EL R15, desc[UR4][R4.64] ;  /* 0x00000004040f7981 */ /* 0x0000a2000c2e1900 */
[----:B----4-:R-:W-:Y:S01]  /*0220*/  HFMA2.MMA R9, -RZ, RZ, 1.625, 0 ;  /* 0x3e800000ff097435 */ /* 0x010fe200000001ff */
[----:B------:R-:W-:-:S04]  /*0230*/  FADD R16, R16, 9.9999997473787516356e-06 ;  /* 0x3727c5ac10107421 */ /* 0x000fc80000000000 */
[----:B------:R-:W1:Y:S02]  /*0240*/  MUFU.SQRT R14, R16 ;  /* 0x00000010000e7308 */ /* 0x000e640000002000 */
[C---:B-1----:R-:W-:Y:S02]  /*0250*/  FSETP.GT.AND P0, PT, R14.reuse, 8.50705917302346158658e+37, PT ;  /* 0x7e8000000e00780b */ /* 0x042fe40003f04000 */
[----:B------:R-:W-:-:S11]  /*0260*/  FSETP.GEU.AND P1, PT, R14, 1.175494350822287508e-38, PT ;  /* 0x008000000e00780b */ /* 0x000fd60003f2e000 */
[----:B------:R-:W-:-:S04]  /*0270*/  @P0 FMUL R14, R14, 0.25 ;  /* 0x3e8000000e0e0820 */ /* 0x000fc80000400000 */
[----:B------:R-:W-:-:S06]  /*0280*/  @!P1 FMUL R14, R14, 16777216 ;  /* 0x4b8000000e0e9820 */ /* 0x000fcc0000400000 */
[----:B------:R-:W1:Y:S01]  /*0290*/  MUFU.RCP R14, R14 ;  /* 0x0000000e000e7308 */ /* 0x000e620000001000 */
[----:B------:R-:W-:Y:S01]  /*02a0*/  FSEL R9, R9, 1, P0 ;  /* 0x3f80000009097808 */ /* 0x000fe20000000000 */
[--C-:B-----5:R-:W-:Y:S01]  /*02b0*/  FADD R7, R7, R8.reuse ;  /* 0x0000000807077221 */ /* 0x120fe20000000000 */
[----:B------:R-:W-:-:S03]  /*02c0*/  FADD R6, R6, R8 ;  /* 0x0000000806067221 */ /* 0x000fc60000000000 */
[----:B------:R-:W-:Y:S01]  /*02d0*/  @!P1 FMUL R9, R9, 16777216 ;  /* 0x4b80000009099820 */ /* 0x000fe20000400000 */
[C---:B0-----:R-:W-:Y:S01]  /*02e0*/  FADD R4, -R10.reuse, R7 ;  /* 0x000000070a047221 */ /* 0x041fe20000000100 */
[----:B------:R-:W-:Y:S02]  /*02f0*/  FADD R10, -R10, R6 ;  /* 0x000000060a0a7221 */ /* 0x000fe40000000100 */
[----:B-1----:R-:W-:-:S04]  /*0300*/  FMUL R9, R14, R9 ;  /* 0x000000090e097220 */ /* 0x002fc80000400000 */
[C---:B------:R-:W-:Y:S01]  /*0310*/  FMUL R8, R9.reuse, R4 ;  /* 0x0000000409087220 */ /* 0x040fe20000400000 */
[----:B------:R-:W-:Y:S01]  /*0320*/  FMUL R10, R9, R10 ;  /* 0x0000000a090a7220 */ /* 0x000fe20000400000 */
[----:B------:R-:W0:Y:S02]  /*0330*/  LDC.64 R4, c[0x0][0x240] ;  /* 0x00009000ff047b82 */ /* 0x000e240000000a00 */
[C-C-:B--2---:R-:W-:Y:S01]  /*0340*/  FFMA R8, R12.reuse, R8, R15.reuse ;  /* 0x000000080c087223 */ /* 0x144fe2000000000f */
[----:B------:R-:W-:-:S04]  /*0350*/  FFMA R10, R12, R10, R15 ;  /* 0x0000000a0c0a7223 */ /* 0x000fc8000000000f */
[----:B------:R-:W-:Y:S02]  /*0360*/  FSETP.GEU.AND P0, PT, R8, RZ, PT ;  /* 0x000000ff0800720b */ /* 0x000fe40003f0e000 */
[----:B------:R-:W-:Y:S02]  /*0370*/  FSETP.GEU.AND P1, PT, R10, RZ, PT ;  /* 0x000000ff0a00720b */ /* 0x000fe40003f2e000 */
[----:B------:R-:W-:Y:S02]  /*0380*/  FSEL R11, R8, RZ, P0 ;  /* 0x000000ff080b7208 */ /* 0x000fe40000000000 */
[----:B------:R-:W-:Y:S02]  /*0390*/  FSEL R10, R10, RZ, P1 ;  /* 0x000000ff0a0a7208 */ /* 0x000fe40000800000 */
[----:B------:R-:W-:Y:S02]  /*03a0*/  FSETP.GTU.AND P0, PT, R11, RZ, PT ;  /* 0x000000ff0b00720b */ /* 0x000fe40003f0c000 */
[----:B------:R-:W-:-:S02]  /*03b0*/  FSETP.GTU.AND P1, PT, R10, RZ, PT ;  /* 0x000000ff0a00720b */ /* 0x000fc40003f2c000 */
[----:B------:R-:W-:Y:S02]  /*03c0*/  SEL R13, RZ, 0x100, P0 ;  /* 0x00000100ff0d7807 */ /* 0x000fe40000000000 */
[----:B------:R-:W-:Y:S02]  /*03d0*/  SEL R12, RZ, 0x1, P1 ;  /* 0x00000001ff0c7807 */ /* 0x000fe40000800000 */
[----:B------:R-:W-:Y:S01]  /*03e0*/  IADD3 R8, P2, R0, UR6, RZ ;  /* 0x0000000600087c10 */ /* 0x000fe2000ff5e0ff */
[----:B0-----:R-:W-:-:S03]  /*03f0*/  IMAD.WIDE R4, R0, 0x4, R4 ;  /* 0x0000000400047825 */ /* 0x001fc600078e0204 */
[----:B------:R-:W-:Y:S01]  /*0400*/  LEA.HI.X.SX32 R9, R0, UR7, 0x1, P2 ;  /* 0x0000000700097c11 */ /* 0x000fe200090f0eff */
[----:B------:R-:W-:Y:S01]  /*0410*/  IMAD.IADD R13, R12, 0x1, R13 ;  /* 0x000000010c0d7824 */ /* 0x000fe200078e020d */
[----:B------:R-:W-:Y:S04]  /*0420*/  STG.E.64 desc[UR4][R2.64], R6 ;  /* 0x0000000602007986 */ /* 0x000fe8000c101b04 */
[----:B------:R-:W-:Y:S04]  /*0430*/  STG.E.64 desc[UR4][R4.64], R10 ;  /* 0x0000000a04007986 */ /* 0x000fe8000c101b04 */
[----:B------:R-:W-:Y:S01]  /*0440*/  STG.E.U16 desc[UR4][R8.64], R13 ;  /* 0x0000000d08007986 */ /* 0x000fe2000c101504 */
[----:B------:R-:W-:Y:S05]  /*0450*/  EXIT ;  /* 0x000000000000794d */ /* 0x000fea0003800000 */
.L_x_0:
[----:B------:R-:W-:-:S00]  /*0460*/  BRA `(.L_x_0) ;  /* 0xfffffffc00fc7947 */ /* 0x000fc0000383ffff */
[----:B------:R-:W-:-:S00]  /*0470*/  NOP ;  /* 0x0000000000007918 */ /* 0x000fc00000000000 */
        /* <DEDUP_REMOVED lines=8> */
.L_x_1:


//--------------------- .nv.global.init           --------------------------
	.section	.nv.global.init,"aw",@progbits
.nv.global.init:
	.type		_$_str,@object
	.size		_$_str,(_$_str_$_2 - _$_str)
_$_str:
        /*0000*/ 	.byte	0x5f, 0x5f, 0x43, 0x55, 0x44, 0x41, 0x5f, 0x46, 0x54, 0x5a, 0x00
	.type		_$_str_$_2,@object
	.size		_$_str_$_2,(.L_1 - _$_str_$_2)
_$_str_$_2:
        /*000b*/ 	.byte	0x5f, 0x5f, 0x43, 0x55, 0x44, 0x41, 0x5f, 0x50, 0x52, 0x45, 0x43, 0x5f, 0x53, 0x51, 0x52, 0x54
        /*001b*/ 	.byte	0x00
.L_1:


//--------------------- .nv.constant0.triton_poi_fused__native_batch_norm_legit_no_training_convolution_relu_threshold_backward_29 --------------------------
	.section	.nv.constant0.triton_poi_fused__native_batch_norm_legit_no_training_convolution_relu_threshold_backward_29,"a",@progbits
	.sectionflags	@""
	.align	4
.nv.constant0.triton_poi_fused__native_batch_norm_legit_no_training_convolution_relu_threshold_backward_29:
	.zero		596
